	.headerflags	@"EF_CUDA_TEXMODE_UNIFIED EF_CUDA_64BIT_ADDRESS EF_CUDA_ACCELERATORS EF_CUDA_SM90 EF_CUDA_VIRTUAL_SM(EF_CUDA_SM90)"
	.elftype	@"ET_EXEC"


//--------------------- .nv.info                  --------------------------
	.section	.nv.info,"",@"SHT_CUDA_INFO"
	.align	4


	//----- nvinfo : EIATTR_REGCOUNT
	.align		4
        /*0000*/ 	.byte	0x04, 0x2f
        /*0002*/ 	.short	(.L_3 - .L_2)
	.align		4
.L_2:
        /*0004*/ 	.word	index@(triton_poi_fused__native_batch_norm_legit_no_training_max_pool2d_with_indices_native_batch_norm_backward_relu_2)
        /*0008*/ 	.word	0x0000001e


	//----- nvinfo : EIATTR_MIN_STACK_SIZE
	.align		4
.L_3:
        /*000c*/ 	.byte	0x04, 0x12
        /*000e*/ 	.short	(.L_5 - .L_4)
	.align		4
.L_4:
        /*0010*/ 	.word	index@(triton_poi_fused__native_batch_norm_legit_no_training_max_pool2d_with_indices_native_batch_norm_backward_relu_2)
        /*0014*/ 	.word	0x00000000


	//----- nvinfo : EIATTR_FRAME_SIZE
	.align		4
.L_5:
        /*0018*/ 	.byte	0x04, 0x11
        /*001a*/ 	.short	(.L_7 - .L_6)
	.align		4
.L_6:
        /*001c*/ 	.word	index@(triton_poi_fused__native_batch_norm_legit_no_training_max_pool2d_with_indices_native_batch_norm_backward_relu_2)
        /*0020*/ 	.word	0x00000000


	//----- nvinfo : EIATTR_MIN_STACK_SIZE
	.align		4
.L_7:
        /*0024*/ 	.byte	0x04, 0x12
        /*0026*/ 	.short	(.L_9 - .L_8)
	.align		4
.L_8:
        /*0028*/ 	.word	index@(triton_poi_fused__native_batch_norm_legit_no_training_max_pool2d_with_indices_native_batch_norm_backward_relu_2)
        /*002c*/ 	.word	0x00000000
.L_9:


//--------------------- .nv.info.triton_poi_fused__native_batch_norm_legit_no_training_max_pool2d_with_indices_native_batch_norm_backward_relu_2 --------------------------
	.section	.nv.info.triton_poi_fused__native_batch_norm_legit_no_training_max_pool2d_with_indices_native_batch_norm_backward_relu_2,"",@"SHT_CUDA_INFO"
	.sectionflags	@""
	.align	4


	//----- nvinfo : EIATTR_CUDA_API_VERSION
	.align		4
        /*0000*/ 	.byte	0x04, 0x37
        /*0002*/ 	.short	(.L_11 - .L_10)
.L_10:
        /*0004*/ 	.word	0x0000007c


	//----- nvinfo : EIATTR_KPARAM_INFO
	.align		4
.L_11:
        /*0008*/ 	.byte	0x04, 0x17
        /*000a*/ 	.short	(.L_13 - .L_12)
.L_12:
        /*000c*/ 	.word	0x00000000
        /*0010*/ 	.short	0x0007
        /*0012*/ 	.short	0x0038
        /*0014*/ 	.byte	0x00, 0xf0, 0x11, 0x00


	//----- nvinfo : EIATTR_KPARAM_INFO
	.align		4
.L_13:
        /*0018*/ 	.byte	0x04, 0x17
        /*001a*/ 	.short	(.L_15 - .L_14)
.L_14:
        /*001c*/ 	.word	0x00000000
        /*0020*/ 	.short	0x0006
        /*0022*/ 	.short	0x0030
        /*0024*/ 	.byte	0x00, 0xf4, 0x21, 0x00


	//----- nvinfo : EIATTR_KPARAM_INFO
	.align		4
.L_15:
        /*0028*/ 	.byte	0x04, 0x17
        /*002a*/ 	.short	(.L_17 - .L_16)
.L_16:
        /*002c*/ 	.word	0x00000000
        /*0030*/ 	.short	0x0005
        /*0032*/ 	.short	0x0028
        /*0034*/ 	.byte	0x00, 0xf4, 0x21, 0x00


	//----- nvinfo : EIATTR_KPARAM_INFO
	.align		4
.L_17:
        /*0038*/ 	.byte	0x04, 0x17
        /*003a*/ 	.short	(.L_19 - .L_18)
.L_18:
        /*003c*/ 	.word	0x00000000
        /*0040*/ 	.short	0x0004
        /*0042*/ 	.short	0x0020
        /*0044*/ 	.byte	0x00, 0xf4, 0x21, 0x00


	//----- nvinfo : EIATTR_KPARAM_INFO
	.align		4
.L_19:
        /*0048*/ 	.byte	0x04, 0x17
        /*004a*/ 	.short	(.L_21 - .L_20)
.L_20:
        /*004c*/ 	.word	0x00000000
        /*0050*/ 	.short	0x0003
        /*0052*/ 	.short	0x0018
        /*0054*/ 	.byte	0x00, 0xf4, 0x21, 0x00


	//----- nvinfo : EIATTR_KPARAM_INFO
	.align		4
.L_21:
        /*0058*/ 	.byte	0x04, 0x17
        /*005a*/ 	.short	(.L_23 - .L_22)
.L_22:
        /*005c*/ 	.word	0x00000000
        /*0060*/ 	.short	0x0002
        /*0062*/ 	.short	0x0010
        /*0064*/ 	.byte	0x00, 0xf4, 0x21, 0x00


	//----- nvinfo : EIATTR_KPARAM_INFO
	.align		4
.L_23:
        /*0068*/ 	.byte	0x04, 0x17
        /*006a*/ 	.short	(.L_25 - .L_24)
.L_24:
        /*006c*/ 	.word	0x00000000
        /*0070*/ 	.short	0x0001
        /*0072*/ 	.short	0x0008
        /*0074*/ 	.byte	0x00, 0xf4, 0x21, 0x00


	//----- nvinfo : EIATTR_KPARAM_INFO
	.align		4
.L_25:
        /*0078*/ 	.byte	0x04, 0x17
        /*007a*/ 	.short	(.L_27 - .L_26)
.L_26:
        /*007c*/ 	.word	0x00000000
        /*0080*/ 	.short	0x0000
        /*0082*/ 	.short	0x0000
        /*0084*/ 	.byte	0x00, 0xf4, 0x21, 0x00


	//----- nvinfo : EIATTR_SPARSE_MMA_MASK
	.align		4
.L_27:
        /*0088*/ 	.byte	0x03, 0x50
        /*008a*/ 	.short	0x0000


	//----- nvinfo : EIATTR_MAXREG_COUNT
	.align		4
        /*008c*/ 	.byte	0x03, 0x1b
        /*008e*/ 	.short	0x00ff


	//----- nvinfo : EIATTR_EXIT_INSTR_OFFSETS
	.align		4
        /*0090*/ 	.byte	0x04, 0x1c
        /*0092*/ 	.short	(.L_29 - .L_28)


	//   ....[0]....
.L_28:
        /*0094*/ 	.word	0x00000760


	//   ....[1]....
        /*0098*/ 	.word	0x00000780


	//----- nvinfo : EIATTR_REQNTID
	.align		4
.L_29:
        /*009c*/ 	.byte	0x04, 0x10
        /*009e*/ 	.short	(.L_31 - .L_30)
.L_30:
        /*00a0*/ 	.word	0x00000020
        /*00a4*/ 	.word	0x00000001
        /*00a8*/ 	.word	0x00000001


	//----- nvinfo : EIATTR_CBANK_PARAM_SIZE
	.align		4
.L_31:
        /*00ac*/ 	.byte	0x03, 0x19
        /*00ae*/ 	.short	0x003c


	//----- nvinfo : EIATTR_PARAM_CBANK
	.align		4
        /*00b0*/ 	.byte	0x04, 0x0a
        /*00b2*/ 	.short	(.L_33 - .L_32)
	.align		4
.L_32:
        /*00b4*/ 	.word	index@(.nv.constant0.triton_poi_fused__native_batch_norm_legit_no_training_max_pool2d_with_indices_native_batch_norm_backward_relu_2)
        /*00b8*/ 	.short	0x0210
        /*00ba*/ 	.short	0x003c


	//----- nvinfo : EIATTR_SW_WAR
	.align		4
.L_33:
        /*00bc*/ 	.byte	0x04, 0x36
        /*00be*/ 	.short	(.L_35 - .L_34)
.L_34:
        /*00c0*/ 	.word	0x00000008
.L_35:


//--------------------- .nv.callgraph             --------------------------
	.section	.nv.callgraph,"",@"SHT_CUDA_CALLGRAPH"
	.align	4
	.sectionentsize	8
	.align		4
        /*0000*/ 	.word	0x00000000
	.align		4
        /*0004*/ 	.word	0xffffffff
	.align		4
        /*0008*/ 	.word	0x00000000
	.align		4
        /*000c*/ 	.word	0xfffffffe
	.align		4
        /*0010*/ 	.word	0x00000000
	.align		4
        /*0014*/ 	.word	0xfffffffd
	.align		4
        /*0018*/ 	.word	0x00000000
	.align		4
        /*001c*/ 	.word	0xfffffffc


//--------------------- .nv.constant4             --------------------------
	.section	.nv.constant4,"a",@progbits
	.align	8
	.align		8
.nv.constant4:
        /*0000*/ 	.dword	_$_str
	.align		8
        /*0008*/ 	.dword	_$_str_$_2


//--------------------- .text.triton_poi_fused__native_batch_norm_legit_no_training_max_pool2d_with_indices_native_batch_norm_backward_relu_2 --------------------------
	.section	.text.triton_poi_fused__native_batch_norm_legit_no_training_max_pool2d_with_indices_native_batch_norm_backward_relu_2,"ax",@progbits
	.align	128
        .global         triton_poi_fused__native_batch_norm_legit_no_training_max_pool2d_with_indices_native_batch_norm_backward_relu_2
        .type           triton_poi_fused__native_batch_norm_legit_no_training_max_pool2d_with_indices_native_batch_norm_backward_relu_2,@function
        .size           triton_poi_fused__native_batch_norm_legit_no_training_max_pool2d_with_indices_native_batch_norm_backward_relu_2,(.L_x_1 - triton_poi_fused__native_batch_norm_legit_no_training_max_pool2d_with_indices_native_batch_norm_backward_relu_2)
        .other          triton_poi_fused__native_batch_norm_legit_no_training_max_pool2d_with_indices_native_batch_norm_backward_relu_2,@"STO_CUDA_ENTRY STV_DEFAULT"
triton_poi_fused__native_batch_norm_legit_no_training_max_pool2d_with_indices_native_batch_norm_backward_relu_2:
.text.triton_poi_fused__native_batch_norm_legit_no_training_max_pool2d_with_indices_native_batch_norm_backward_relu_2:
[----:B------:R-:W0:Y:S01]  /*0000*/  LDC R1, c[0x0][0x28] ;  /* 0x00000a00ff017b82 */ /* 0x000e220000000800 */
[----:B------:R-:W1:Y:S07]  /*0010*/  S2R R3, SR_TID.X ;  /* 0x0000000000037919 */ /* 0x000e6e0000002100 */
[----:B------:R-:W2:Y:S01]  /*0020*/  LDC.64 R10, c[0x0][0x220] ;  /* 0x00008800ff0a7b82 */ /* 0x000ea20000000a00 */
[----:B------:R-:W-:Y:S01]  /*0030*/  IMAD.MOV.U32 R16, RZ, RZ, RZ ;  /* 0x000000ffff107224 */ /* 0x000fe200078e00ff */
[----:B------:R-:W-:Y:S01]  /*0040*/  CS2R R24, SRZ ;  /* 0x0000000000187805 */ /* 0x000fe2000001ff00 */
[----:B------:R-:W3:Y:S01]  /*0050*/  S2R R2, SR_CTAID.X ;  /* 0x0000000000027919 */ /* 0x000ee20000002500 */
[----:B------:R-:W-:Y:S01]  /*0060*/  CS2R R18, SRZ ;  /* 0x0000000000127805 */ /* 0x000fe2000001ff00 */
[----:B------:R-:W-:Y:S01]  /*0070*/  ULDC.64 UR4, c[0x0][0x208] ;  /* 0x0000820000047ab9 */ /* 0x000fe20000000a00 */
[----:B-1----:R-:W-:-:S02]  /*0080*/  IMAD.SHL.U32 R3, R3, 0x2, RZ ;  /* 0x0000000203037824 */ /* 0x002fc400078e00ff */
[----:B---3--:R-:W-:Y:S01]  /*0090*/  IMAD.SHL.U32 R4, R2, 0x40, RZ ;  /* 0x0000004002047824 */ /* 0x008fe200078e00ff */
[----:B------:R-:W-:-:S04]  /*00a0*/  SHF.R.S32.HI R5, RZ, 0x19, R2 ;  /* 0x00000019ff057819 */ /* 0x000fc80000011402 */
[----:B------:R-:W-:Y:S01]  /*00b0*/  LOP3.LUT R0, R4, 0x3e, R3, 0xf8, !PT ;  /* 0x0000003e04007812 */ /* 0x000fe200078ef803 */
[----:B------:R-:W-:Y:S01]  /*00c0*/  VIADD R4, R4, 0x1 ;  /* 0x0000000104047836 */ /* 0x000fe20000000000 */
[----:B------:R-:W-:Y:S02]  /*00d0*/  SGXT R3, R5, 0x1 ;  /* 0x000000010503781a */ /* 0x000fe40000000200 */
[----:B------:R-:W-:Y:S02]  /*00e0*/  SHF.R.U32.HI R5, RZ, 0x19, R2 ;  /* 0x00000019ff057819 */ /* 0x000fe40000011602 */
[----:B------:R-:W-:Y:S02]  /*00f0*/  LEA.HI R6, R3, R0, RZ, 0x2 ;  /* 0x0000000003067211 */ /* 0x000fe400078f10ff */
[----:B------:R-:W1:Y:S01]  /*0100*/  LDC.64 R2, c[0x0][0x210] ;  /* 0x00008400ff027b82 */ /* 0x000e620000000a00 */
[----:B------:R-:W-:Y:S02]  /*0110*/  SGXT.U32 R5, R5, 0x1 ;  /* 0x000000010505781a */ /* 0x000fe40000000000 */
[----:B------:R-:W-:-:S02]  /*0120*/  SHF.R.S32.HI R6, RZ, 0x2, R6 ;  /* 0x00000002ff067819 */ /* 0x000fc40000011406 */
[----:B------:R-:W-:Y:S01]  /*0130*/  ISETP.GE.AND P0, PT, R0, 0x40, PT ;  /* 0x000000400000780c */ /* 0x000fe20003f06270 */
[----:B------:R-:W-:Y:S01]  /*0140*/  IMAD.IADD R5, R4, 0x1, R5 ;  /* 0x0000000104057824 */ /* 0x000fe200078e0205 */
[----:B------:R-:W-:-:S04]  /*0150*/  LEA.HI R7, R6, R6, RZ, 0x2 ;  /* 0x0000000606077211 */ /* 0x000fc800078f10ff */
[----:B------:R-:W-:Y:S02]  /*0160*/  LOP3.LUT R5, R5, 0x7fffffc2, RZ, 0xc0, !PT ;  /* 0x7fffffc205057812 */ /* 0x000fe400078ec0ff */
[----:B------:R-:W-:-:S03]  /*0170*/  LOP3.LUT R7, R7, 0xfffffffc, RZ, 0xc0, !PT ;  /* 0xfffffffc07077812 */ /* 0x000fc600078ec0ff */
[----:B------:R-:W-:Y:S02]  /*0180*/  IMAD.IADD R5, R4, 0x1, -R5 ;  /* 0x0000000104057824 */ /* 0x000fe400078e0a05 */
[----:B------:R-:W-:Y:S02]  /*0190*/  IMAD.SHL.U32 R4, R0, 0x4, RZ ;  /* 0x0000000400047824 */ /* 0x000fe400078e00ff */
[----:B------:R-:W-:Y:S02]  /*01a0*/  IMAD.IADD R15, R6, 0x1, -R7 ;  /* 0x00000001060f7824 */ /* 0x000fe400078e0a07 */
[----:B------:R-:W-:Y:S01]  /*01b0*/  IMAD R13, R5, 0x2, R4 ;  /* 0x00000002050d7824 */ /* 0x000fe200078e0204 */
[----:B------:R-:W-:Y:S01]  /*01c0*/  CS2R R20, SRZ ;  /* 0x0000000000147805 */ /* 0x000fe2000001ff00 */
[----:B--2---:R-:W-:-:S04]  /*01d0*/  IMAD.WIDE R10, R15, 0x4, R10 ;  /* 0x000000040f0a7825 */ /* 0x004fc800078e020a */
[C---:B-1----:R-:W-:Y:S01]  /*01e0*/  IMAD.WIDE R6, R13.reuse, 0x4, R2 ;  /* 0x000000040d067825 */ /* 0x042fe200078e0202 */
[----:B------:R-:W2:Y:S03]  /*01f0*/  @!P0 LDG.E.EL R19, desc[UR4][R10.64] ;  /* 0x000000040a138981 */ /* 0x000ea6000c2e1900 */
[----:B------:R-:W-:Y:S01]  /*0200*/  VIADD R9, R13, 0x4 ;  /* 0x000000040d097836 */ /* 0x000fe20000000000 */
[----:B------:R-:W3:Y:S01]  /*0210*/  @!P0 LDG.E.EL R16, desc[UR4][R6.64] ;  /* 0x0000000406108981 */ /* 0x000ee2000c2e1900 */
[----:B------:R-:W-:-:S03]  /*0220*/  CS2R R26, SRZ ;  /* 0x00000000001a7805 */ /* 0x000fc6000001ff00 */
[----:B------:R1:W3:Y:S01]  /*0230*/  @!P0 LDG.E.EL R25, desc[UR4][R6.64+0x4] ;  /* 0x0000040406198981 */ /* 0x0002e2000c2e1900 */
[----:B------:R-:W-:-:S03]  /*0240*/  IMAD.WIDE R8, R9, 0x4, R2 ;  /* 0x0000000409087825 */ /* 0x000fc600078e0202 */
[----:B------:R4:W5:Y:S01]  /*0250*/  @!P0 LDG.E.EL R20, desc[UR4][R10.64] ;  /* 0x000000040a148981 */ /* 0x000962000c2e1900 */
[----:B------:R-:W-:Y:S02]  /*0260*/  IMAD.MOV.U32 R14, RZ, RZ, RZ ;  /* 0x000000ffff0e7224 */ /* 0x000fe400078e00ff */
[--C-:B------:R-:W-:Y:S01]  /*0270*/  IMAD.WIDE R4, R4, 0x4, R2.reuse ;  /* 0x0000000404047825 */ /* 0x100fe200078e0202 */
[----:B------:R-:W5:Y:S01]  /*0280*/  @!P0 LDG.E.EL R26, desc[UR4][R8.64] ;  /* 0x00000004081a8981 */ /* 0x000f62000c2e1900 */
[----:B------:R-:W-:Y:S01]  /*0290*/  CS2R R22, SRZ ;  /* 0x0000000000167805 */ /* 0x000fe2000001ff00 */
[----:B-1----:R-:W1:Y:S02]  /*02a0*/  LDC.64 R6, c[0x0][0x218] ;  /* 0x00008600ff067b82 */ /* 0x002e640000000a00 */
[----:B------:R-:W5:Y:S04]  /*02b0*/  @!P0 LDG.E.EL R14, desc[UR4][R4.64] ;  /* 0x00000004040e8981 */ /* 0x000f68000c2e1900 */
[----:B------:R-:W5:Y:S01]  /*02c0*/  @!P0 LDG.E.EL R27, desc[UR4][R4.64+0x4] ;  /* 0x00000404041b8981 */ /* 0x000f62000c2e1900 */
[----:B------:R-:W-:Y:S01]  /*02d0*/  VIADD R17, R13, 0x5 ;  /* 0x000000050d117836 */ /* 0x000fe20000000000 */
[----:B----4-:R-:W4:Y:S02]  /*02e0*/  LDC.64 R10, c[0x0][0x228] ;  /* 0x00008a00ff0a7b82 */ /* 0x010f240000000a00 */
[----:B------:R-:W5:Y:S01]  /*02f0*/  @!P0 LDG.E.EL R23, desc[UR4][R4.64+0x10] ;  /* 0x0000100404178981 */ /* 0x000f62000c2e1900 */
[----:B------:R-:W-:-:S03]  /*0300*/  IMAD.WIDE R2, R17, 0x4, R2 ;  /* 0x0000000411027825 */ /* 0x000fc600078e0202 */
[----:B------:R-:W5:Y:S02]  /*0310*/  @!P0 LDG.E.EL R24, desc[UR4][R4.64+0x14] ;  /* 0x0000140404188981 */ /* 0x000f64000c2e1900 */
[----:B------:R-:W4:Y:S02]  /*0320*/  LDC.64 R12, c[0x0][0x230] ;  /* 0x00008c00ff0c7b82 */ /* 0x000f240000000a00 */
[----:B------:R1:W5:Y:S01]  /*0330*/  @!P0 LDG.E.EL R21, desc[UR4][R2.64] ;  /* 0x0000000402158981 */ /* 0x000362000c2e1900 */
[----:B------:R-:W-:Y:S02]  /*0340*/  IMAD.MOV.U32 R17, RZ, RZ, RZ ;  /* 0x000000ffff117224 */ /* 0x000fe400078e00ff */
[----:B-1----:R-:W-:-:S03]  /*0350*/  IMAD.WIDE R6, R15, 0x4, R6 ;  /* 0x000000040f067825 */ /* 0x002fc600078e0206 */
[----:B0-----:R-:W0:Y:S02]  /*0360*/  LDC.64 R2, c[0x0][0x238] ;  /* 0x00008e00ff027b82 */ /* 0x001e240000000a00 */
[----:B------:R-:W5:Y:S01]  /*0370*/  @!P0 LDG.E.EL R17, desc[UR4][R6.64] ;  /* 0x0000000406118981 */ /* 0x000f62000c2e1900 */
[----:B----4-:R-:W-:-:S03]  /*0380*/  IMAD.WIDE R8, R15, 0x4, R10 ;  /* 0x000000040f087825 */ /* 0x010fc600078e020a */
[----:B------:R1:W4:Y:S01]  /*0390*/  @!P0 LDG.E.EL R18, desc[UR4][R6.64] ;  /* 0x0000000406128981 */ /* 0x000322000c2e1900 */
[----:B------:R-:W-:Y:S01]  /*03a0*/  IMAD.WIDE R10, R15, 0x4, R12 ;  /* 0x000000040f0a7825 */ /* 0x000fe200078e020c */
[----:B------:R-:W-:-:S03]  /*03b0*/  CS2R R12, SRZ ;  /* 0x00000000000c7805 */ /* 0x000fc6000001ff00 */
[----:B------:R-:W-:Y:S01]  /*03c0*/  IMAD.MOV.U32 R15, RZ, RZ, RZ ;  /* 0x000000ffff0f7224 */ /* 0x000fe200078e00ff */
[----:B------:R-:W4:Y:S04]  /*03d0*/  @!P0 LDG.E.EL R22, desc[UR4][R10.64] ;  /* 0x000000040a168981 */ /* 0x000f28000c2e1900 */
[----:B------:R-:W4:Y:S04]  /*03e0*/  @!P0 LDG.E.EL R12, desc[UR4][R8.64] ;  /* 0x00000004080c8981 */ /* 0x000f28000c2e1900 */
[----:B------:R-:W4:Y:S04]  /*03f0*/  @!P0 LDG.E.EL R13, desc[UR4][R8.64] ;  /* 0x00000004080d8981 */ /* 0x000f28000c2e1900 */
[----:B------:R-:W4:Y:S01]  /*0400*/  @!P0 LDG.E.EL R15, desc[UR4][R10.64] ;  /* 0x000000040a0f8981 */ /* 0x000f22000c2e1900 */
[----:B-1----:R-:W-:-:S02]  /*0410*/  IMAD.MOV.U32 R7, RZ, RZ, 0x3e800000 ;  /* 0x3e800000ff077424 */ /* 0x002fc400078e00ff */
[----:B0-----:R-:W-:-:S04]  /*0420*/  IMAD.WIDE R2, R0, 0x4, R2 ;  /* 0x0000000400027825 */ /* 0x001fc800078e0202 */
[----:B--2---:R-:W-:Y:S01]  /*0430*/  FADD R19, R19, 9.9999997473787516356e-06 ;  /* 0x3727c5ac13137421 */ /* 0x004fe20000000000 */
[----:B---3--:R-:W-:Y:S01]  /*0440*/  FSETP.GT.AND P1, PT, R25, R16, PT ;  /* 0x000000101900720b */ /* 0x008fe20003f24000 */
[----:B-----5:R-:W-:-:S04]  /*0450*/  FADD R20, R20, 9.9999997473787516356e-06 ;  /* 0x3727c5ac14147421 */ /* 0x020fc80000000000 */
[----:B------:R-:W0:Y:S01]  /*0460*/  MUFU.SQRT R19, R19 ;  /* 0x0000001300137308 */ /* 0x000e220000002000 */
[----:B------:R-:W-:Y:S02]  /*0470*/  FSETP.NAN.AND P2, PT, R25, R25, PT ;  /* 0x000000191900720b */ /* 0x000fe40003f48000 */
[----:B------:R-:W-:-:S05]  /*0480*/  FSETP.NAN.AND P3, PT, R26, R26, PT ;  /* 0x0000001a1a00720b */ /* 0x000fca0003f68000 */
[----:B------:R-:W1:Y:S01]  /*0490*/  MUFU.SQRT R20, R20 ;  /* 0x0000001400147308 */ /* 0x000e620000002000 */
[----:B------:R-:W-:Y:S02]  /*04a0*/  @!P1 FSEL R25, R25, R16, P2 ;  /* 0x0000001019199208 */ /* 0x000fe40001000000 */
[----:B------:R-:W-:Y:S02]  /*04b0*/  FSETP.GT.AND P4, PT, R27, R14, PT ;  /* 0x0000000e1b00720b */ /* 0x000fe40003f84000 */
[----:B------:R-:W-:Y:S02]  /*04c0*/  FSETP.GEU.AND P6, PT, R25, R26, PT ;  /* 0x0000001a1900720b */ /* 0x000fe40003fce000 */
[----:B0-----:R-:W-:Y:S02]  /*04d0*/  FSETP.GT.AND P1, PT, R19, 8.50705917302346158658e+37, PT ;  /* 0x7e8000001300780b */ /* 0x001fe40003f24000 */
[----:B------:R-:W-:Y:S02]  /*04e0*/  @!P3 FSEL R26, R26, R25, !P6 ;  /* 0x000000191a1ab208 */ /* 0x000fe40007000000 */
[----:B------:R-:W-:-:S02]  /*04f0*/  FSETP.NAN.AND P5, PT, R27, R27, PT ;  /* 0x0000001b1b00720b */ /* 0x000fc40003fa8000 */
[C---:B-1----:R-:W-:Y:S02]  /*0500*/  FSETP.GT.AND P3, PT, R20.reuse, 8.50705917302346158658e+37, PT ;  /* 0x7e8000001400780b */ /* 0x042fe40003f64000 */
[----:B------:R-:W-:Y:S02]  /*0510*/  FSETP.GEU.AND P2, PT, R19, 1.175494350822287508e-38, PT ;  /* 0x008000001300780b */ /* 0x000fe40003f4e000 */
[----:B------:R-:W-:Y:S02]  /*0520*/  FSETP.GEU.AND P6, PT, R20, 1.175494350822287508e-38, PT ;  /* 0x008000001400780b */ /* 0x000fe40003fce000 */
[----:B------:R-:W-:Y:S02]  /*0530*/  @!P4 FSEL R27, R27, R14, P5 ;  /* 0x0000000e1b1bc208 */ /* 0x000fe40002800000 */
[-C--:B------:R-:W-:Y:S01]  /*0540*/  FSETP.NAN.AND P4, PT, R23, R23.reuse, PT ;  /* 0x000000171700720b */ /* 0x080fe20003f88000 */
[----:B------:R-:W-:Y:S01]  /*0550*/  @P1 FMUL R19, R19, 0.25 ;  /* 0x3e80000013131820 */ /* 0x000fe20000400000 */
[----:B------:R-:W-:-:S03]  /*0560*/  FSETP.GEU.AND P5, PT, R27, R23, PT ;  /* 0x000000171b00720b */ /* 0x000fc60003fae000 */
[----:B------:R-:W-:Y:S02]  /*0570*/  @P3 FMUL R20, R20, 0.25 ;  /* 0x3e80000014143820 */ /* 0x000fe40000400000 */
[----:B------:R-:W-:Y:S02]  /*0580*/  @!P2 FMUL R19, R19, 16777216 ;  /* 0x4b8000001313a820 */ /* 0x000fe40000400000 */
[----:B------:R-:W-:-:S04]  /*0590*/  @!P6 FMUL R20, R20, 16777216 ;  /* 0x4b8000001414e820 */ /* 0x000fc80000400000 */
[----:B------:R-:W-:Y:S02]  /*05a0*/  @!P4 FSEL R23, R23, R27, !P5 ;  /* 0x0000001b1717c208 */ /* 0x000fe40006800000 */
[----:B------:R-:W-:Y:S02]  /*05b0*/  FSETP.NAN.AND P4, PT, R24, R24, PT ;  /* 0x000000181800720b */ /* 0x000fe40003f88000 */
[----:B------:R-:W-:Y:S01]  /*05c0*/  FSETP.NAN.AND P5, PT, R21, R21, PT ;  /* 0x000000151500720b */ /* 0x000fe20003fa8000 */
[----:B------:R-:W0:Y:S01]  /*05d0*/  MUFU.RCP R19, R19 ;  /* 0x0000001300137308 */ /* 0x000e220000001000 */
[----:B------:R-:W-:-:S07]  /*05e0*/  FSEL R4, R7, 1, P1 ;  /* 0x3f80000007047808 */ /* 0x000fce0000800000 */
[----:B------:R-:W1:Y:S01]  /*05f0*/  MUFU.RCP R20, R20 ;  /* 0x0000001400147308 */ /* 0x000e620000001000 */
[----:B------:R-:W-:Y:S01]  /*0600*/  @!P2 FMUL R4, R4, 16777216 ;  /* 0x4b8000000404a820 */ /* 0x000fe20000400000 */
[----:B------:R-:W-:Y:S02]  /*0610*/  FSETP.GEU.AND P1, PT, R23, R24, PT ;  /* 0x000000181700720b */ /* 0x000fe40003f2e000 */
[----:B------:R-:W-:Y:S02]  /*0620*/  FSEL R7, R7, 1, P3 ;  /* 0x3f80000007077808 */ /* 0x000fe40001800000 */
[----:B------:R-:W-:Y:S02]  /*0630*/  FSETP.GEU.AND P2, PT, R26, R21, PT ;  /* 0x000000151a00720b */ /* 0x000fe40003f4e000 */
[----:B------:R-:W-:Y:S01]  /*0640*/  @!P4 FSEL R24, R24, R23, !P1 ;  /* 0x000000171818c208 */ /* 0x000fe20004800000 */
[----:B------:R-:W-:Y:S01]  /*0650*/  @!P6 FMUL R7, R7, 16777216 ;  /* 0x4b8000000707e820 */ /* 0x000fe20000400000 */
[----:B------:R-:W-:Y:S01]  /*0660*/  @!P5 FSEL R21, R21, R26, !P2 ;  /* 0x0000001a1515d208 */ /* 0x000fe20005000000 */
[----:B0-----:R-:W-:-:S02]  /*0670*/  FMUL R19, R19, R4 ;  /* 0x0000000413137220 */ /* 0x001fc40000400000 */
[----:B------:R-:W-:Y:S01]  /*0680*/  FADD R24, R24, -R17 ;  /* 0x8000001118187221 */ /* 0x000fe20000000000 */
[----:B------:R-:W0:Y:S01]  /*0690*/  LDC.64 R4, c[0x0][0x240] ;  /* 0x00009000ff047b82 */ /* 0x000e220000000a00 */
[----:B-1----:R-:W-:Y:S01]  /*06a0*/  FMUL R20, R20, R7 ;  /* 0x0000000714147220 */ /* 0x002fe20000400000 */
[----:B----4-:R-:W-:Y:S01]  /*06b0*/  FADD R25, R21, -R18 ;  /* 0x8000001215197221 */ /* 0x010fe20000000000 */
[----:B------:R-:W-:-:S03]  /*06c0*/  FMUL R6, R24, R19 ;  /* 0x0000001318067220 */ /* 0x000fc60000400000 */
[----:B------:R-:W-:Y:S01]  /*06d0*/  FMUL R7, R25, R20 ;  /* 0x0000001419077220 */ /* 0x000fe20000400000 */
[----:B------:R-:W-:-:S03]  /*06e0*/  FFMA R6, R6, R12, R15 ;  /* 0x0000000c06067223 */ /* 0x000fc6000000000f */
[----:B------:R-:W-:Y:S02]  /*06f0*/  FFMA R7, R7, R13, R22 ;  /* 0x0000000d07077223 */ /* 0x000fe40000000016 */
[----:B------:R-:W-:-:S03]  /*0700*/  FSETP.GEU.AND P1, PT, R6, RZ, PT ;  /* 0x000000ff0600720b */ /* 0x000fc60003f2e000 */
[C---:B------:R-:W-:Y:S02]  /*0710*/  FSETP.GEU.AND P2, PT, R7.reuse, RZ, PT ;  /* 0x000000ff0700720b */ /* 0x040fe40003f4e000 */
[----:B------:R-:W-:Y:S02]  /*0720*/  FSEL R6, R6, RZ, P1 ;  /* 0x000000ff06067208 */ /* 0x000fe40000800000 */
[----:B------:R-:W-:-:S05]  /*0730*/  FSEL R7, R7, RZ, P2 ;  /* 0x000000ff07077208 */ /* 0x000fca0001000000 */
[----:B------:R1:W-:Y:S01]  /*0740*/  @!P0 STG.E.64 desc[UR4][R2.64], R6 ;  /* 0x0000000602008986 */ /* 0x0003e2000c101b04 */
[----:B0-----:R-:W-:Y:S01]  /*0750*/  IMAD.WIDE R4, R0, 0x4, R4 ;  /* 0x0000000400047825 */ /* 0x001fe200078e0204 */
[----:B------:R-:W-:Y:S06]  /*0760*/  @P0 EXIT ;  /* 0x000000000000094d */ /* 0x000fec0003800000 */
[----:B------:R-:W-:Y:S01]  /*0770*/  STG.E.64 desc[UR4][R4.64], R24 ;  /* 0x0000001804007986 */ /* 0x000fe2000c101b04 */
[----:B------:R-:W-:Y:S05]  /*0780*/  EXIT ;  /* 0x000000000000794d */ /* 0x000fea0003800000 */
.L_x_0:
[----:B------:R-:W-:-:S00]  /*0790*/  BRA `(.L_x_0) ;  /* 0xfffffffc00fc7947 */ /* 0x000fc0000383ffff */
[----:B------:R-:W-:-:S00]  /*07a0*/  NOP ;  /* 0x0000000000007918 */ /* 0x000fc00000000000 */
        /* <DEDUP_REMOVED lines=13> */
.L_x_1:


//--------------------- .nv.global.init           --------------------------
	.section	.nv.global.init,"aw",@progbits
.nv.global.init:
	.type		_$_str,@object
	.size		_$_str,(_$_str_$_2 - _$_str)
_$_str:
        /*0000*/ 	.byte	0x5f, 0x5f, 0x43, 0x55, 0x44, 0x41, 0x5f, 0x46, 0x54, 0x5a, 0x00
	.type		_$_str_$_2,@object
	.size		_$_str_$_2,(.L_1 - _$_str_$_2)
_$_str_$_2:
        /*000b*/ 	.byte	0x5f, 0x5f, 0x43, 0x55, 0x44, 0x41, 0x5f, 0x50, 0x52, 0x45, 0x43, 0x5f, 0x53, 0x51, 0x52, 0x54
        /*001b*/ 	.byte	0x00
.L_1:


//--------------------- .nv.constant0.triton_poi_fused__native_batch_norm_legit_no_training_max_pool2d_with_indices_native_batch_norm_backward_relu_2 --------------------------
	.section	.nv.constant0.triton_poi_fused__native_batch_norm_legit_no_training_max_pool2d_with_indices_native_batch_norm_backward_relu_2,"a",@progbits
	.sectionflags	@""
	.align	4
.nv.constant0.triton_poi_fused__native_batch_norm_legit_no_training_max_pool2d_with_indices_native_batch_norm_backward_relu_2:
	.zero		588
